//
// Generated by NVIDIA NVVM Compiler
//
// Compiler Build ID: CL-36424714
// Cuda compilation tools, release 13.0, V13.0.88
// Based on NVVM 20.0.0
//

.version 9.0
.target sm_100
.address_size 64

	// .globl	test_div

.visible .entry test_div(
	.param .u64 .ptr .align 1 test_div_param_0,
	.param .u64 .ptr .align 1 test_div_param_1,
	.param .u64 .ptr .align 1 test_div_param_2,
	.param .u32 test_div_param_3
)
{
	.reg .pred 	%p<2>;
	.reg .b32 	%r<6>;
	.reg .b32 	%f<4>;
	.reg .b64 	%rd<11>;
	.reg .b64 	%fd<5>;

	ld.param.u64 	%rd1, [test_div_param_0];
	ld.param.u64 	%rd2, [test_div_param_1];
	ld.param.u64 	%rd3, [test_div_param_2];
	ld.param.u32 	%r2, [test_div_param_3];
	mov.u32 	%r3, %ntid.x;
	mov.u32 	%r4, %ctaid.x;
	mov.u32 	%r5, %tid.x;
	mad.lo.s32 	%r1, %r3, %r4, %r5;
	setp.ge.u32 	%p1, %r1, %r2;
	@%p1 bra 	$L__BB0_2;
	cvta.to.global.u64 	%rd4, %rd1;
	cvta.to.global.u64 	%rd5, %rd2;
	cvta.to.global.u64 	%rd6, %rd3;
	mul.wide.s32 	%rd7, %r1, 4;
	add.s64 	%rd8, %rd4, %rd7;
	ld.global.f32 	%f1, [%rd8];
	cvt.f64.f32 	%fd1, %f1;
	add.s64 	%rd9, %rd5, %rd7;
	ld.global.f32 	%f2, [%rd9];
	cvt.f64.f32 	%fd2, %f2;
	add.f64 	%fd3, %fd2, 0d3FF0000000000000;
	div.rn.f64 	%fd4, %fd1, %fd3;
	cvt.rn.f32.f64 	%f3, %fd4;
	add.s64 	%rd10, %rd6, %rd7;
	st.global.f32 	[%rd10], %f3;
$L__BB0_2:
	ret;

}


// ===== COMPILED SASS (sm_100) =====

	.target	sm_100

	.elftype	@"ET_EXEC"


//--------------------- .note.nv.tkinfo           --------------------------
	.section	.note.nv.tkinfo,"",@"SHT_NOTE"
	.sectionflags	@"SHF_NOTE_NV_TKINFO"
	.tkinfo
        /*0018*/ 	.word	0x00000002
        /*0030*/ 	.string	""
        /*0030*/ 	.string	"ptxas"
        /*0030*/ 	.string	"Cuda compilation tools, release 13.0, V13.0.88"
        /*0030*/ 	.string	"Build cuda_13.0.r13.0/compiler.36424714_0"
        /*0030*/ 	.string	"-arch sm_100 -m 64 "



//--------------------- .note.nv.cuinfo           --------------------------
	.section	.note.nv.cuinfo,"",@"SHT_NOTE"
	.sectionflags	@"SHF_NOTE_NV_CUINFO"
        /*0018*/ 	.short	0x0002
        /*001a*/ 	.short	0x0064
        /*001c*/ 	.short	0x0082
	.zero		2


//--------------------- .nv.info                  --------------------------
	.section	.nv.info,"",@"SHT_CUDA_INFO"
	.align	4


	//----- nvinfo : EIATTR_REGCOUNT
	.align		4
        /*0000*/ 	.byte	0x04, 0x2f
        /*0002*/ 	.short	(.L_1 - .L_0)
	.align		4
.L_0:
        /*0004*/ 	.word	index@(test_div)
        /*0008*/ 	.word	0x00000019


	//----- nvinfo : EIATTR_FRAME_SIZE
	.align		4
.L_1:
        /*000c*/ 	.byte	0x04, 0x11
        /*000e*/ 	.short	(.L_3 - .L_2)
	.align		4
.L_2:
        /*0010*/ 	.word	index@($__internal_0_$__cuda_sm20_div_rn_f64_full)
        /*0014*/ 	.word	0x00000000


	//----- nvinfo : EIATTR_FRAME_SIZE
	.align		4
.L_3:
        /*0018*/ 	.byte	0x04, 0x11
        /*001a*/ 	.short	(.L_5 - .L_4)
	.align		4
.L_4:
        /*001c*/ 	.word	index@(test_div)
        /*0020*/ 	.word	0x00000000


	//----- nvinfo : EIATTR_MIN_STACK_SIZE
	.align		4
.L_5:
        /*0024*/ 	.byte	0x04, 0x12
        /*0026*/ 	.short	(.L_7 - .L_6)
	.align		4
.L_6:
        /*0028*/ 	.word	index@(test_div)
        /*002c*/ 	.word	0x00000000
.L_7:


//--------------------- .nv.compat                --------------------------
	.section	.nv.compat,"",@"SHT_CUDA_COMPAT_INFO"
	.align	4
        /*0000*/ 	.byte	0x02, 0x09, 0x00, 0x00, 0x02, 0x02, 0x01, 0x00, 0x02, 0x05, 0x05, 0x00, 0x03, 0x07, 0x01, 0x01
        /*0010*/ 	.byte	0x02, 0x03, 0x00, 0x00, 0x02, 0x06, 0x01, 0x00, 0x04, 0x0b, 0x08, 0x00, 0x01, 0x00, 0x00, 0x00
        /*0020*/ 	.byte	0x00, 0x00, 0x00, 0x00


//--------------------- .nv.info.test_div         --------------------------
	.section	.nv.info.test_div,"",@"SHT_CUDA_INFO"
	.sectionflags	@""
	.align	4


	//----- nvinfo : EIATTR_CUDA_API_VERSION
	.align		4
        /*0000*/ 	.byte	0x04, 0x37
        /*0002*/ 	.short	(.L_9 - .L_8)
.L_8:
        /*0004*/ 	.word	0x00000082


	//----- nvinfo : EIATTR_KPARAM_INFO
	.align		4
.L_9:
        /*0008*/ 	.byte	0x04, 0x17
        /*000a*/ 	.short	(.L_11 - .L_10)
.L_10:
        /*000c*/ 	.word	0x00000000
        /*0010*/ 	.short	0x0003
        /*0012*/ 	.short	0x0018
        /*0014*/ 	.byte	0x00, 0xf0, 0x11, 0x00


	//----- nvinfo : EIATTR_KPARAM_INFO
	.align		4
.L_11:
        /*0018*/ 	.byte	0x04, 0x17
        /*001a*/ 	.short	(.L_13 - .L_12)
.L_12:
        /*001c*/ 	.word	0x00000000
        /*0020*/ 	.short	0x0002
        /*0022*/ 	.short	0x0010
        /*0024*/ 	.byte	0x00, 0xf5, 0x21, 0x00


	//----- nvinfo : EIATTR_KPARAM_INFO
	.align		4
.L_13:
        /*0028*/ 	.byte	0x04, 0x17
        /*002a*/ 	.short	(.L_15 - .L_14)
.L_14:
        /*002c*/ 	.word	0x00000000
        /*0030*/ 	.short	0x0001
        /*0032*/ 	.short	0x0008
        /*0034*/ 	.byte	0x00, 0xf5, 0x21, 0x00


	//----- nvinfo : EIATTR_KPARAM_INFO
	.align		4
.L_15:
        /*0038*/ 	.byte	0x04, 0x17
        /*003a*/ 	.short	(.L_17 - .L_16)
.L_16:
        /*003c*/ 	.word	0x00000000
        /*0040*/ 	.short	0x0000
        /*0042*/ 	.short	0x0000
        /*0044*/ 	.byte	0x00, 0xf5, 0x21, 0x00


	//----- nvinfo : EIATTR_SPARSE_MMA_MASK
	.align		4
.L_17:
        /*0048*/ 	.byte	0x03, 0x50
        /*004a*/ 	.short	0x0000


	//----- nvinfo : EIATTR_MAXREG_COUNT
	.align		4
        /*004c*/ 	.byte	0x03, 0x1b
        /*004e*/ 	.short	0x00ff


	//----- nvinfo : EIATTR_MERCURY_ISA_VERSION
	.align		4
        /*0050*/ 	.byte	0x03, 0x5f
        /*0052*/ 	.short	0x0101


	//----- nvinfo : EIATTR_VRC_CTA_INIT_COUNT
	.align		4
        /*0054*/ 	.byte	0x02, 0x4a
	.zero		1
	.zero		1


	//----- nvinfo : EIATTR_EXIT_INSTR_OFFSETS
	.align		4
        /*0058*/ 	.byte	0x04, 0x1c
        /*005a*/ 	.short	(.L_19 - .L_18)


	//   ....[0]....
.L_18:
        /*005c*/ 	.word	0x00000070


	//   ....[1]....
        /*0060*/ 	.word	0x00000280


	//----- nvinfo : EIATTR_CRS_STACK_SIZE
	.align		4
.L_19:
        /*0064*/ 	.byte	0x04, 0x1e
        /*0066*/ 	.short	(.L_21 - .L_20)
.L_20:
        /*0068*/ 	.word	0x00000000


	//----- nvinfo : EIATTR_CBANK_PARAM_SIZE
	.align		4
.L_21:
        /*006c*/ 	.byte	0x03, 0x19
        /*006e*/ 	.short	0x001c


	//----- nvinfo : EIATTR_PARAM_CBANK
	.align		4
        /*0070*/ 	.byte	0x04, 0x0a
        /*0072*/ 	.short	(.L_23 - .L_22)
	.align		4
.L_22:
        /*0074*/ 	.word	index@(.nv.constant0.test_div)
        /*0078*/ 	.short	0x0380
        /*007a*/ 	.short	0x001c


	//----- nvinfo : EIATTR_SW_WAR
	.align		4
.L_23:
        /*007c*/ 	.byte	0x04, 0x36
        /*007e*/ 	.short	(.L_25 - .L_24)
.L_24:
        /*0080*/ 	.word	0x00000008
.L_25:


//--------------------- .nv.callgraph             --------------------------
	.section	.nv.callgraph,"",@"SHT_CUDA_CALLGRAPH"
	.align	4
	.sectionentsize	8
	.align		4
        /*0000*/ 	.word	0x00000000
	.align		4
        /*0004*/ 	.word	0xffffffff
	.align		4
        /*0008*/ 	.word	0x00000000
	.align		4
        /*000c*/ 	.word	0xfffffffe
	.align		4
        /*0010*/ 	.word	0x00000000
	.align		4
        /*0014*/ 	.word	0xfffffffd
	.align		4
        /*0018*/ 	.word	0x00000000
	.align		4
        /*001c*/ 	.word	0xfffffffc


//--------------------- .text.test_div            --------------------------
	.section	.text.test_div,"ax",@progbits
	.align	128
        .global         test_div
        .type           test_div,@function
        .size           test_div,(.L_x_8 - test_div)
        .other          test_div,@"STO_CUDA_ENTRY STV_DEFAULT"
test_div:
.text.test_div:
[----:B------:R-:W-:Y:S01]  /*0000*/  LDC R1, c[0x0][0x37c] ;  /* 0x0000df00ff017b82 */ /* 0x000fe20000000800 */
[----:B------:R-:W0:Y:S01]  /*0010*/  S2R R0, SR_CTAID.X ;  /* 0x0000000000007919 */ /* 0x000e220000002500 */
[----:B------:R-:W0:Y:S01]  /*0020*/  LDCU UR4, c[0x0][0x360] ;  /* 0x00006c00ff0477ac */ /* 0x000e220008000800 */
[----:B------:R-:W0:Y:S01]  /*0030*/  S2R R3, SR_TID.X ;  /* 0x0000000000037919 */ /* 0x000e220000002100 */
[----:B------:R-:W1:Y:S01]  /*0040*/  LDCU UR5, c[0x0][0x398] ;  /* 0x00007300ff0577ac */ /* 0x000e620008000800 */
[----:B0-----:R-:W-:-:S05]  /*0050*/  IMAD R0, R0, UR4, R3 ;  /* 0x0000000400007c24 */ /* 0x001fca000f8e0203 */
[----:B-1----:R-:W-:-:S13]  /*0060*/  ISETP.GE.U32.AND P0, PT, R0, UR5, PT ;  /* 0x0000000500007c0c */ /* 0x002fda000bf06070 */
[----:B------:R-:W-:Y:S05]  /*0070*/  @P0 EXIT ;  /* 0x000000000000094d */ /* 0x000fea0003800000 */
[----:B------:R-:W0:Y:S01]  /*0080*/  LDC.64 R6, c[0x0][0x388] ;  /* 0x0000e200ff067b82 */ /* 0x000e220000000a00 */
[----:B------:R-:W1:Y:S07]  /*0090*/  LDCU.64 UR4, c[0x0][0x358] ;  /* 0x00006b00ff0477ac */ /* 0x000e6e0008000a00 */
[----:B------:R-:W2:Y:S01]  /*00a0*/  LDC.64 R2, c[0x0][0x380] ;  /* 0x0000e000ff027b82 */ /* 0x000ea20000000a00 */
[----:B0-----:R-:W-:-:S05]  /*00b0*/  IMAD.WIDE R6, R0, 0x4, R6 ;  /* 0x0000000400067825 */ /* 0x001fca00078e0206 */
[----:B-1----:R-:W3:Y:S01]  /*00c0*/  LDG.E R13, desc[UR4][R6.64] ;  /* 0x00000004060d7981 */ /* 0x002ee2000c1e1900 */
[----:B--2---:R-:W-:-:S05]  /*00d0*/  IMAD.WIDE R2, R0, 0x4, R2 ;  /* 0x0000000400027825 */ /* 0x004fca00078e0202 */
[----:B------:R-:W2:Y:S01]  /*00e0*/  LDG.E R12, desc[UR4][R2.64] ;  /* 0x00000004020c7981 */ /* 0x000ea2000c1e1900 */
[----:B------:R-:W-:Y:S01]  /*00f0*/  IMAD.MOV.U32 R8, RZ, RZ, 0x1 ;  /* 0x00000001ff087424 */ /* 0x000fe200078e00ff */
[----:B------:R-:W-:Y:S01]  /*0100*/  BSSY.RECONVERGENT B0, `(.L_x_0) ;  /* 0x0000013000007945 */ /* 0x000fe20003800200 */
[----:B---3--:R-:W0:Y:S08]  /*0110*/  F2F.F64.F32 R4, R13 ;  /* 0x0000000d00047310 */ /* 0x008e300000201800 */
[----:B--2---:R-:W1:Y:S01]  /*0120*/  F2F.F64.F32 R6, R12 ;  /* 0x0000000c00067310 */ /* 0x004e620000201800 */
[----:B0-----:R-:W-:-:S07]  /*0130*/  DADD R4, R4, 1 ;  /* 0x3ff0000004047429 */ /* 0x001fce0000000000 */
[----:B------:R-:W0:Y:S01]  /*0140*/  MUFU.RCP64H R9, R5 ;  /* 0x0000000500097308 */ /* 0x000e220000001800 */
[----:B-1----:R-:W-:Y:S01]  /*0150*/  FSETP.GEU.AND P1, PT, |R7|, 6.5827683646048100446e-37, PT ;  /* 0x036000000700780b */ /* 0x002fe20003f2e200 */
[----:B0-----:R-:W-:-:S08]  /*0160*/  DFMA R10, -R4, R8, 1 ;  /* 0x3ff00000040a742b */ /* 0x001fd00000000108 */
[----:B------:R-:W-:-:S08]  /*0170*/  DFMA R10, R10, R10, R10 ;  /* 0x0000000a0a0a722b */ /* 0x000fd0000000000a */
[----:B------:R-:W-:-:S08]  /*0180*/  DFMA R10, R8, R10, R8 ;  /* 0x0000000a080a722b */ /* 0x000fd00000000008 */
[----:B------:R-:W-:-:S08]  /*0190*/  DFMA R8, -R4, R10, 1 ;  /* 0x3ff000000408742b */ /* 0x000fd0000000010a */
[----:B------:R-:W-:-:S08]  /*01a0*/  DFMA R8, R10, R8, R10 ;  /* 0x000000080a08722b */ /* 0x000fd0000000000a */
[----:B------:R-:W-:-:S08]  /*01b0*/  DMUL R2, R6, R8 ;  /* 0x0000000806027228 */ /* 0x000fd00000000000 */
[----:B------:R-:W-:-:S08]  /*01c0*/  DFMA R10, -R4, R2, R6 ;  /* 0x00000002040a722b */ /* 0x000fd00000000106 */
[----:B------:R-:W-:-:S10]  /*01d0*/  DFMA R2, R8, R10, R2 ;  /* 0x0000000a0802722b */ /* 0x000fd40000000002 */
[----:B------:R-:W-:-:S05]  /*01e0*/  FFMA R8, RZ, R5, R3 ;  /* 0x00000005ff087223 */ /* 0x000fca0000000003 */
[----:B------:R-:W-:-:S13]  /*01f0*/  FSETP.GT.AND P0, PT, |R8|, 1.469367938527859385e-39, PT ;  /* 0x001000000800780b */ /* 0x000fda0003f04200 */
[----:B------:R-:W-:Y:S05]  /*0200*/  @P0 BRA P1, `(.L_x_1) ;  /* 0x0000000000080947 */ /* 0x000fea0000800000 */
[----:B------:R-:W-:-:S07]  /*0210*/  MOV R10, 0x230 ;  /* 0x00000230000a7802 */ /* 0x000fce0000000f00 */
[----:B------:R-:W-:Y:S05]  /*0220*/  CALL.REL.NOINC `($__internal_0_$__cuda_sm20_div_rn_f64_full) ;  /* 0x0000000000187944 */ /* 0x000fea0003c00000 */
.L_x_1:
[----:B------:R-:W-:Y:S05]  /*0230*/  BSYNC.RECONVERGENT B0 ;  /* 0x0000000000007941 */ /* 0x000fea0003800200 */
.L_x_0:
[----:B------:R-:W0:Y:S01]  /*0240*/  LDC.64 R4, c[0x0][0x390] ;  /* 0x0000e400ff047b82 */ /* 0x000e220000000a00 */
[----:B------:R-:W1:Y:S01]  /*0250*/  F2F.F32.F64 R3, R2 ;  /* 0x0000000200037310 */ /* 0x000e620000301000 */
[----:B0-----:R-:W-:-:S05]  /*0260*/  IMAD.WIDE R4, R0, 0x4, R4 ;  /* 0x0000000400047825 */ /* 0x001fca00078e0204 */
[----:B-1----:R-:W-:Y:S01]  /*0270*/  STG.E desc[UR4][R4.64], R3 ;  /* 0x0000000304007986 */ /* 0x002fe2000c101904 */
[----:B------:R-:W-:Y:S05]  /*0280*/  EXIT ;  /* 0x000000000000794d */ /* 0x000fea0003800000 */
        .weak           $__internal_0_$__cuda_sm20_div_rn_f64_full
        .type           $__internal_0_$__cuda_sm20_div_rn_f64_full,@function
        .size           $__internal_0_$__cuda_sm20_div_rn_f64_full,(.L_x_8 - $__internal_0_$__cuda_sm20_div_rn_f64_full)
$__internal_0_$__cuda_sm20_div_rn_f64_full:
[C---:B------:R-:W-:Y:S01]  /*0290*/  FSETP.GEU.AND P0, PT, |R5|.reuse, 1.469367938527859385e-39, PT ;  /* 0x001000000500780b */ /* 0x040fe20003f0e200 */
[----:B------:R-:W-:Y:S01]  /*02a0*/  IMAD.MOV.U32 R16, RZ, RZ, 0x1 ;  /* 0x00000001ff107424 */ /* 0x000fe200078e00ff */
[----:B------:R-:W-:Y:S01]  /*02b0*/  LOP3.LUT R2, R5, 0x800fffff, RZ, 0xc0, !PT ;  /* 0x800fffff05027812 */ /* 0x000fe200078ec0ff */
[----:B------:R-:W-:Y:S01]  /*02c0*/  BSSY.RECONVERGENT B1, `(.L_x_2) ;  /* 0x0000055000017945 */ /* 0x000fe20003800200 */
[C---:B------:R-:W-:Y:S02]  /*02d0*/  FSETP.GEU.AND P2, PT, |R7|.reuse, 1.469367938527859385e-39, PT ;  /* 0x001000000700780b */ /* 0x040fe40003f4e200 */
[----:B------:R-:W-:Y:S01]  /*02e0*/  LOP3.LUT R3, R2, 0x3ff00000, RZ, 0xfc, !PT ;  /* 0x3ff0000002037812 */ /* 0x000fe200078efcff */
[----:B------:R-:W-:Y:S01]  /*02f0*/  IMAD.MOV.U32 R2, RZ, RZ, R4 ;  /* 0x000000ffff027224 */ /* 0x000fe200078e0004 */
[----:B------:R-:W-:Y:S02]  /*0300*/  LOP3.LUT R11, R7, 0x7ff00000, RZ, 0xc0, !PT ;  /* 0x7ff00000070b7812 */ /* 0x000fe400078ec0ff */
[----:B------:R-:W-:-:S03]  /*0310*/  LOP3.LUT R14, R5, 0x7ff00000, RZ, 0xc0, !PT ;  /* 0x7ff00000050e7812 */ /* 0x000fc600078ec0ff */
[----:B------:R-:W-:Y:S01]  /*0320*/  @!P0 DMUL R2, R4, 8.98846567431157953865e+307 ;  /* 0x7fe0000004028828 */ /* 0x000fe20000000000 */
[----:B------:R-:W-:-:S03]  /*0330*/  ISETP.GE.U32.AND P1, PT, R11, R14, PT ;  /* 0x0000000e0b00720c */ /* 0x000fc60003f26070 */
[----:B------:R-:W-:Y:S01]  /*0340*/  @!P2 LOP3.LUT R12, R5, 0x7ff00000, RZ, 0xc0, !PT ;  /* 0x7ff00000050ca812 */ /* 0x000fe200078ec0ff */
[----:B------:R-:W-:Y:S01]  /*0350*/  @!P2 IMAD.MOV.U32 R18, RZ, RZ, RZ ;  /* 0x000000ffff12a224 */ /* 0x000fe200078e00ff */
[----:B------:R-:W0:Y:S02]  /*0360*/  MUFU.RCP64H R17, R3 ;  /* 0x0000000300117308 */ /* 0x000e240000001800 */
[----:B------:R-:W-:Y:S01]  /*0370*/  @!P2 ISETP.GE.U32.AND P3, PT, R11, R12, PT ;  /* 0x0000000c0b00a20c */ /* 0x000fe20003f66070 */
[----:B------:R-:W-:-:S05]  /*0380*/  IMAD.MOV.U32 R12, RZ, RZ, 0x1ca00000 ;  /* 0x1ca00000ff0c7424 */ /* 0x000fca00078e00ff */
[----:B------:R-:W-:-:S04]  /*0390*/  @!P2 SEL R13, R12, 0x63400000, !P3 ;  /* 0x634000000c0da807 */ /* 0x000fc80005800000 */
[----:B------:R-:W-:-:S04]  /*03a0*/  @!P2 LOP3.LUT R13, R13, 0x80000000, R7, 0xf8, !PT ;  /* 0x800000000d0da812 */ /* 0x000fc800078ef807 */
[----:B------:R-:W-:Y:S01]  /*03b0*/  @!P2 LOP3.LUT R19, R13, 0x100000, RZ, 0xfc, !PT ;  /* 0x001000000d13a812 */ /* 0x000fe200078efcff */
[----:B0-----:R-:W-:-:S08]  /*03c0*/  DFMA R8, R16, -R2, 1 ;  /* 0x3ff000001008742b */ /* 0x001fd00000000802 */
[----:B------:R-:W-:-:S08]  /*03d0*/  DFMA R8, R8, R8, R8 ;  /* 0x000000080808722b */ /* 0x000fd00000000008 */
[----:B------:R-:W-:Y:S01]  /*03e0*/  DFMA R16, R16, R8, R16 ;  /* 0x000000081010722b */ /* 0x000fe20000000010 */
[----:B------:R-:W-:Y:S01]  /*03f0*/  SEL R9, R12, 0x63400000, !P1 ;  /* 0x634000000c097807 */ /* 0x000fe20004800000 */
[----:B------:R-:W-:-:S03]  /*0400*/  IMAD.MOV.U32 R8, RZ, RZ, R6 ;  /* 0x000000ffff087224 */ /* 0x000fc600078e0006 */
[----:B------:R-:W-:-:S03]  /*0410*/  LOP3.LUT R9, R9, 0x800fffff, R7, 0xf8, !PT ;  /* 0x800fffff09097812 */ /* 0x000fc600078ef807 */
[----:B------:R-:W-:-:S03]  /*0420*/  DFMA R20, R16, -R2, 1 ;  /* 0x3ff000001014742b */ /* 0x000fc60000000802 */
[----:B------:R-:W-:-:S05]  /*0430*/  @!P2 DFMA R8, R8, 2, -R18 ;  /* 0x400000000808a82b */ /* 0x000fca0000000812 */
[----:B------:R-:W-:Y:S01]  /*0440*/  DFMA R16, R16, R20, R16 ;  /* 0x000000141010722b */ /* 0x000fe20000000010 */
[----:B------:R-:W-:Y:S02]  /*0450*/  IMAD.MOV.U32 R21, RZ, RZ, R11 ;  /* 0x000000ffff157224 */ /* 0x000fe400078e000b */
[----:B------:R-:W-:Y:S01]  /*0460*/  IMAD.MOV.U32 R20, RZ, RZ, R14 ;  /* 0x000000ffff147224 */ /* 0x000fe200078e000e */
[----:B------:R-:W-:Y:S02]  /*0470*/  @!P0 LOP3.LUT R20, R3, 0x7ff00000, RZ, 0xc0, !PT ;  /* 0x7ff0000003148812 */ /* 0x000fe400078ec0ff */
[----:B------:R-:W-:Y:S02]  /*0480*/  @!P2 LOP3.LUT R21, R9, 0x7ff00000, RZ, 0xc0, !PT ;  /* 0x7ff000000915a812 */ /* 0x000fe400078ec0ff */
[----:B------:R-:W-:Y:S01]  /*0490*/  DMUL R18, R16, R8 ;  /* 0x0000000810127228 */ /* 0x000fe20000000000 */
[----:B------:R-:W-:Y:S02]  /*04a0*/  VIADD R22, R20, 0xffffffff ;  /* 0xffffffff14167836 */ /* 0x000fe40000000000 */
[----:B------:R-:W-:-:S05]  /*04b0*/  VIADD R13, R21, 0xffffffff ;  /* 0xffffffff150d7836 */ /* 0x000fca0000000000 */
[----:B------:R-:W-:Y:S01]  /*04c0*/  DFMA R14, R18, -R2, R8 ;  /* 0x80000002120e722b */ /* 0x000fe20000000008 */
[----:B------:R-:W-:-:S04]  /*04d0*/  ISETP.GT.U32.AND P0, PT, R13, 0x7feffffe, PT ;  /* 0x7feffffe0d00780c */ /* 0x000fc80003f04070 */
[----:B------:R-:W-:-:S03]  /*04e0*/  ISETP.GT.U32.OR P0, PT, R22, 0x7feffffe, P0 ;  /* 0x7feffffe1600780c */ /* 0x000fc60000704470 */
[----:B------:R-:W-:-:S10]  /*04f0*/  DFMA R14, R16, R14, R18 ;  /* 0x0000000e100e722b */ /* 0x000fd40000000012 */
[----:B------:R-:W-:Y:S05]  /*0500*/  @P0 BRA `(.L_x_3) ;  /* 0x00000000006c0947 */ /* 0x000fea0003800000 */
[----:B------:R-:W-:-:S04]  /*0510*/  LOP3.LUT R16, R5, 0x7ff00000, RZ, 0xc0, !PT ;  /* 0x7ff0000005107812 */ /* 0x000fc800078ec0ff */
[CC--:B------:R-:W-:Y:S02]  /*0520*/  VIADDMNMX R6, R11.reuse, -R16.reuse, 0xb9600000, !PT ;  /* 0xb96000000b067446 */ /* 0x0c0fe40007800910 */
[----:B------:R-:W-:Y:S02]  /*0530*/  ISETP.GE.U32.AND P0, PT, R11, R16, PT ;  /* 0x000000100b00720c */ /* 0x000fe40003f06070 */
[----:B------:R-:W-:Y:S02]  /*0540*/  VIMNMX R6, PT, PT, R6, 0x46a00000, PT ;  /* 0x46a0000006067848 */ /* 0x000fe40003fe0100 */
[----:B------:R-:W-:-:S05]  /*0550*/  SEL R11, R12, 0x63400000, !P0 ;  /* 0x634000000c0b7807 */ /* 0x000fca0004000000 */
[----:B------:R-:W-:Y:S02]  /*0560*/  IMAD.IADD R11, R6, 0x1, -R11 ;  /* 0x00000001060b7824 */ /* 0x000fe400078e0a0b */
[----:B------:R-:W-:Y:S02]  /*0570*/  IMAD.MOV.U32 R6, RZ, RZ, RZ ;  /* 0x000000ffff067224 */ /* 0x000fe400078e00ff */
[----:B------:R-:W-:-:S06]  /*0580*/  VIADD R7, R11, 0x7fe00000 ;  /* 0x7fe000000b077836 */ /* 0x000fcc0000000000 */
[----:B------:R-:W-:-:S10]  /*0590*/  DMUL R12, R14, R6 ;  /* 0x000000060e0c7228 */ /* 0x000fd40000000000 */
[----:B------:R-:W-:-:S13]  /*05a0*/  FSETP.GTU.AND P0, PT, |R13|, 1.469367938527859385e-39, PT ;  /* 0x001000000d00780b */ /* 0x000fda0003f0c200 */
[----:B------:R-:W-:Y:S05]  /*05b0*/  @P0 BRA `(.L_x_4) ;  /* 0x0000000000940947 */ /* 0x000fea0003800000 */
[----:B------:R-:W-:Y:S01]  /*05c0*/  DFMA R2, R14, -R2, R8 ;  /* 0x800000020e02722b */ /* 0x000fe20000000008 */
[----:B------:R-:W-:-:S09]  /*05d0*/  IMAD.MOV.U32 R6, RZ, RZ, RZ ;  /* 0x000000ffff067224 */ /* 0x000fd200078e00ff */
[C---:B------:R-:W-:Y:S02]  /*05e0*/  FSETP.NEU.AND P0, PT, R3.reuse, RZ, PT ;  /* 0x000000ff0300720b */ /* 0x040fe40003f0d000 */
[----:B------:R-:W-:-:S04]  /*05f0*/  LOP3.LUT R5, R3, 0x80000000, R5, 0x48, !PT ;  /* 0x8000000003057812 */ /* 0x000fc800078e4805 */
[----:B------:R-:W-:-:S07]  /*0600*/  LOP3.LUT R7, R5, R7, RZ, 0xfc, !PT ;  /* 0x0000000705077212 */ /* 0x000fce00078efcff */
[----:B------:R-:W-:Y:S05]  /*0610*/  @!P0 BRA `(.L_x_4) ;  /* 0x00000000007c8947 */ /* 0x000fea0003800000 */
[----:B------:R-:W-:Y:S01]  /*0620*/  IMAD.MOV R3, RZ, RZ, -R11 ;  /* 0x000000ffff037224 */ /* 0x000fe200078e0a0b */
[----:B------:R-:W-:Y:S01]  /*0630*/  DMUL.RP R6, R14, R6 ;  /* 0x000000060e067228 */ /* 0x000fe20000008000 */
[----:B------:R-:W-:Y:S01]  /*0640*/  IMAD.MOV.U32 R2, RZ, RZ, RZ ;  /* 0x000000ffff027224 */ /* 0x000fe200078e00ff */
[----:B------:R-:W-:-:S05]  /*0650*/  IADD3 R11, PT, PT, -R11, -0x43300000, RZ ;  /* 0xbcd000000b0b7810 */ /* 0x000fca0007ffe1ff */
[----:B------:R-:W-:-:S03]  /*0660*/  DFMA R2, R12, -R2, R14 ;  /* 0x800000020c02722b */ /* 0x000fc6000000000e */
[----:B------:R-:W-:-:S07]  /*0670*/  LOP3.LUT R5, R7, R5, RZ, 0x3c, !PT ;  /* 0x0000000507057212 */ /* 0x000fce00078e3cff */
[----:B------:R-:W-:-:S04]  /*0680*/  FSETP.NEU.AND P0, PT, |R3|, R11, PT ;  /* 0x0000000b0300720b */ /* 0x000fc80003f0d200 */
[----:B------:R-:W-:Y:S02]  /*0690*/  FSEL R12, R6, R12, !P0 ;  /* 0x0000000c060c7208 */ /* 0x000fe40004000000 */
[----:B------:R-:W-:Y:S01]  /*06a0*/  FSEL R13, R5, R13, !P0 ;  /* 0x0000000d050d7208 */ /* 0x000fe20004000000 */
[----:B------:R-:W-:Y:S06]  /*06b0*/  BRA `(.L_x_4) ;  /* 0x0000000000547947 */ /* 0x000fec0003800000 */
.L_x_3:
[----:B------:R-:W-:-:S14]  /*06c0*/  DSETP.NAN.AND P0, PT, R6, R6, PT ;  /* 0x000000060600722a */ /* 0x000fdc0003f08000 */
[----:B------:R-:W-:Y:S05]  /*06d0*/  @P0 BRA `(.L_x_5) ;  /* 0x0000000000440947 */ /* 0x000fea0003800000 */
[----:B------:R-:W-:-:S14]  /*06e0*/  DSETP.NAN.AND P0, PT, R4, R4, PT ;  /* 0x000000040400722a */ /* 0x000fdc0003f08000 */
[----:B------:R-:W-:Y:S05]  /*06f0*/  @P0 BRA `(.L_x_6) ;  /* 0x0000000000300947 */ /* 0x000fea0003800000 */
[----:B------:R-:W-:Y:S01]  /*0700*/  ISETP.NE.AND P0, PT, R21, R20, PT ;  /* 0x000000141500720c */ /* 0x000fe20003f05270 */
[----:B------:R-:W-:Y:S02]  /*0710*/  IMAD.MOV.U32 R12, RZ, RZ, 0x0 ;  /* 0x00000000ff0c7424 */ /* 0x000fe400078e00ff */
[----:B------:R-:W-:-:S10]  /*0720*/  IMAD.MOV.U32 R13, RZ, RZ, -0x80000 ;  /* 0xfff80000ff0d7424 */ /* 0x000fd400078e00ff */
[----:B------:R-:W-:Y:S05]  /*0730*/  @!P0 BRA `(.L_x_4) ;  /* 0x0000000000348947 */ /* 0x000fea0003800000 */
[----:B------:R-:W-:Y:S02]  /*0740*/  ISETP.NE.AND P0, PT, R21, 0x7ff00000, PT ;  /* 0x7ff000001500780c */ /* 0x000fe40003f05270 */
[----:B------:R-:W-:Y:S02]  /*0750*/  LOP3.LUT R13, R7, 0x80000000, R5, 0x48, !PT ;  /* 0x80000000070d7812 */ /* 0x000fe400078e4805 */
[----:B------:R-:W-:-:S13]  /*0760*/  ISETP.EQ.OR P0, PT, R20, RZ, !P0 ;  /* 0x000000ff1400720c */ /* 0x000fda0004702670 */
[----:B------:R-:W-:Y:S01]  /*0770*/  @P0 LOP3.LUT R2, R13, 0x7ff00000, RZ, 0xfc, !PT ;  /* 0x7ff000000d020812 */ /* 0x000fe200078efcff */
[----:B------:R-:W-:Y:S02]  /*0780*/  @!P0 IMAD.MOV.U32 R12, RZ, RZ, RZ ;  /* 0x000000ffff0c8224 */ /* 0x000fe400078e00ff */
[----:B------:R-:W-:Y:S02]  /*0790*/  @P0 IMAD.MOV.U32 R12, RZ, RZ, RZ ;  /* 0x000000ffff0c0224 */ /* 0x000fe400078e00ff */
[----:B------:R-:W-:Y:S01]  /*07a0*/  @P0 IMAD.MOV.U32 R13, RZ, RZ, R2 ;  /* 0x000000ffff0d0224 */ /* 0x000fe200078e0002 */
[----:B------:R-:W-:Y:S06]  /*07b0*/  BRA `(.L_x_4) ;  /* 0x0000000000147947 */ /* 0x000fec0003800000 */
.L_x_6:
[----:B------:R-:W-:Y:S01]  /*07c0*/  LOP3.LUT R13, R5, 0x80000, RZ, 0xfc, !PT ;  /* 0x00080000050d7812 */ /* 0x000fe200078efcff */
[----:B------:R-:W-:Y:S01]  /*07d0*/  IMAD.MOV.U32 R12, RZ, RZ, R4 ;  /* 0x000000ffff0c7224 */ /* 0x000fe200078e0004 */
[----:B------:R-:W-:Y:S06]  /*07e0*/  BRA `(.L_x_4) ;  /* 0x0000000000087947 */ /* 0x000fec0003800000 */
.L_x_5:
[----:B------:R-:W-:Y:S01]  /*07f0*/  LOP3.LUT R13, R7, 0x80000, RZ, 0xfc, !PT ;  /* 0x00080000070d7812 */ /* 0x000fe200078efcff */
[----:B------:R-:W-:-:S07]  /*0800*/  IMAD.MOV.U32 R12, RZ, RZ, R6 ;  /* 0x000000ffff0c7224 */ /* 0x000fce00078e0006 */
.L_x_4:
[----:B------:R-:W-:Y:S05]  /*0810*/  BSYNC.RECONVERGENT B1 ;  /* 0x0000000000017941 */ /* 0x000fea0003800200 */
.L_x_2:
[----:B------:R-:W-:Y:S02]  /*0820*/  IMAD.MOV.U32 R11, RZ, RZ, 0x0 ;  /* 0x00000000ff0b7424 */ /* 0x000fe400078e00ff */
[----:B------:R-:W-:Y:S02]  /*0830*/  IMAD.MOV.U32 R2, RZ, RZ, R12 ;  /* 0x000000ffff027224 */ /* 0x000fe400078e000c */
[----:B------:R-:W-:Y:S01]  /*0840*/  IMAD.MOV.U32 R3, RZ, RZ, R13 ;  /* 0x000000ffff037224 */ /* 0x000fe200078e000d */
[----:B------:R-:W-:Y:S06]  /*0850*/  RET.REL.NODEC R10 `(test_div) ;  /* 0xfffffff40ae87950 */ /* 0x000fec0003c3ffff */
.L_x_7:
[----:B------:R-:W-:-:S00]  /*0860*/  BRA `(.L_x_7) ;  /* 0xfffffffc00fc7947 */ /* 0x000fc0000383ffff */
[----:B------:R-:W-:-:S00]  /*0870*/  NOP ;  /* 0x0000000000007918 */ /* 0x000fc00000000000 */
        /* <DEDUP_REMOVED lines=8> */
.L_x_8:


//--------------------- .nv.shared.reserved.0     --------------------------
	.section	.nv.shared.reserved.0,"aw",@nobits
	.weak		__nv_reservedSMEM_offset_0_alias
	.size		__nv_reservedSMEM_offset_0_alias, 0, 64
	.other		__nv_reservedSMEM_offset_0_alias,@"STO_CUDA_RESERVED_SHARED STV_DEFAULT"
__nv_reservedSMEM_offset_0_alias:
	.zero		0
	.zero		64


//--------------------- .nv.constant0.test_div    --------------------------
	.section	.nv.constant0.test_div,"a",@progbits
	.sectionflags	@""
	.align	4
.nv.constant0.test_div:
	.zero		924


//--------------------- SYMBOLS --------------------------

	.type		.nv.reservedSmem.offset0,@object
	.size		.nv.reservedSmem.offset0,0x4
